//
// Generated by NVIDIA NVVM Compiler
//
// Compiler Build ID: CL-36424714
// Cuda compilation tools, release 13.0, V13.0.88
// Based on NVVM 20.0.0
//

.version 9.0
.target sm_100
.address_size 64

	// .globl	_Z19tiledMatrixMultiplyPdS_S_i
// _ZZ19tiledMatrixMultiplyPdS_S_iE5tileA has been demoted
// _ZZ19tiledMatrixMultiplyPdS_S_iE5tileB has been demoted

.visible .entry _Z19tiledMatrixMultiplyPdS_S_i(
	.param .u64 .ptr .align 1 _Z19tiledMatrixMultiplyPdS_S_i_param_0,
	.param .u64 .ptr .align 1 _Z19tiledMatrixMultiplyPdS_S_i_param_1,
	.param .u64 .ptr .align 1 _Z19tiledMatrixMultiplyPdS_S_i_param_2,
	.param .u32 _Z19tiledMatrixMultiplyPdS_S_i_param_3
)
{
	.reg .pred 	%p<8>;
	.reg .b32 	%r<43>;
	.reg .b64 	%rd<13>;
	.reg .b64 	%fd<63>;
	// demoted variable
	.shared .align 8 .b8 _ZZ19tiledMatrixMultiplyPdS_S_iE5tileA[2048];
	// demoted variable
	.shared .align 8 .b8 _ZZ19tiledMatrixMultiplyPdS_S_iE5tileB[2048];
	ld.param.u64 	%rd3, [_Z19tiledMatrixMultiplyPdS_S_i_param_0];
	ld.param.u64 	%rd4, [_Z19tiledMatrixMultiplyPdS_S_i_param_1];
	ld.param.u64 	%rd5, [_Z19tiledMatrixMultiplyPdS_S_i_param_2];
	ld.param.u32 	%r24, [_Z19tiledMatrixMultiplyPdS_S_i_param_3];
	mov.u32 	%r25, %ctaid.y;
	shl.b32 	%r26, %r25, 4;
	mov.u32 	%r40, %tid.y;
	add.s32 	%r2, %r26, %r40;
	mov.u32 	%r27, %ctaid.x;
	shl.b32 	%r3, %r27, 4;
	mov.u32 	%r38, %tid.x;
	add.s32 	%r5, %r3, %r38;
	setp.lt.s32 	%p1, %r24, 1;
	mov.f64 	%fd62, 0d0000000000000000;
	@%p1 bra 	$L__BB0_7;
	add.s32 	%r28, %r24, 15;
	shr.u32 	%r29, %r28, 4;
	shl.b32 	%r30, %r40, 7;
	mov.u32 	%r31, _ZZ19tiledMatrixMultiplyPdS_S_iE5tileA;
	add.s32 	%r6, %r31, %r30;
	shl.b32 	%r32, %r38, 3;
	add.s32 	%r7, %r6, %r32;
	mov.u32 	%r33, _ZZ19tiledMatrixMultiplyPdS_S_iE5tileB;
	add.s32 	%r9, %r33, %r32;
	add.s32 	%r8, %r9, %r30;
	neg.s32 	%r42, %r29;
	mad.lo.s32 	%r34, %r40, %r24, %r38;
	add.s32 	%r41, %r34, %r3;
	shl.b32 	%r12, %r24, 4;
	mad.lo.s32 	%r39, %r24, %r2, %r38;
	cvta.to.global.u64 	%rd1, %rd3;
	cvta.to.global.u64 	%rd2, %rd4;
	mov.f64 	%fd62, 0d0000000000000000;
$L__BB0_2:
	max.u32 	%r35, %r2, %r38;
	setp.ge.u32 	%p2, %r35, %r24;
	mov.f64 	%fd60, 0d0000000000000000;
	@%p2 bra 	$L__BB0_4;
	mul.wide.u32 	%rd6, %r39, 8;
	add.s64 	%rd7, %rd1, %rd6;
	ld.global.f64 	%fd60, [%rd7];
$L__BB0_4:
	setp.ge.s32 	%p3, %r5, %r24;
	st.shared.f64 	[%r7], %fd60;
	setp.ge.u32 	%p4, %r40, %r24;
	mov.f64 	%fd61, 0d0000000000000000;
	or.pred  	%p5, %p3, %p4;
	@%p5 bra 	$L__BB0_6;
	mul.wide.u32 	%rd8, %r41, 8;
	add.s64 	%rd9, %rd2, %rd8;
	ld.global.f64 	%fd61, [%rd9];
$L__BB0_6:
	st.shared.f64 	[%r8], %fd61;
	bar.sync 	0;
	ld.shared.f64 	%fd12, [%r6];
	ld.shared.f64 	%fd13, [%r9];
	fma.rn.f64 	%fd14, %fd12, %fd13, %fd62;
	ld.shared.f64 	%fd15, [%r6+8];
	ld.shared.f64 	%fd16, [%r9+128];
	fma.rn.f64 	%fd17, %fd15, %fd16, %fd14;
	ld.shared.f64 	%fd18, [%r6+16];
	ld.shared.f64 	%fd19, [%r9+256];
	fma.rn.f64 	%fd20, %fd18, %fd19, %fd17;
	ld.shared.f64 	%fd21, [%r6+24];
	ld.shared.f64 	%fd22, [%r9+384];
	fma.rn.f64 	%fd23, %fd21, %fd22, %fd20;
	ld.shared.f64 	%fd24, [%r6+32];
	ld.shared.f64 	%fd25, [%r9+512];
	fma.rn.f64 	%fd26, %fd24, %fd25, %fd23;
	ld.shared.f64 	%fd27, [%r6+40];
	ld.shared.f64 	%fd28, [%r9+640];
	fma.rn.f64 	%fd29, %fd27, %fd28, %fd26;
	ld.shared.f64 	%fd30, [%r6+48];
	ld.shared.f64 	%fd31, [%r9+768];
	fma.rn.f64 	%fd32, %fd30, %fd31, %fd29;
	ld.shared.f64 	%fd33, [%r6+56];
	ld.shared.f64 	%fd34, [%r9+896];
	fma.rn.f64 	%fd35, %fd33, %fd34, %fd32;
	ld.shared.f64 	%fd36, [%r6+64];
	ld.shared.f64 	%fd37, [%r9+1024];
	fma.rn.f64 	%fd38, %fd36, %fd37, %fd35;
	ld.shared.f64 	%fd39, [%r6+72];
	ld.shared.f64 	%fd40, [%r9+1152];
	fma.rn.f64 	%fd41, %fd39, %fd40, %fd38;
	ld.shared.f64 	%fd42, [%r6+80];
	ld.shared.f64 	%fd43, [%r9+1280];
	fma.rn.f64 	%fd44, %fd42, %fd43, %fd41;
	ld.shared.f64 	%fd45, [%r6+88];
	ld.shared.f64 	%fd46, [%r9+1408];
	fma.rn.f64 	%fd47, %fd45, %fd46, %fd44;
	ld.shared.f64 	%fd48, [%r6+96];
	ld.shared.f64 	%fd49, [%r9+1536];
	fma.rn.f64 	%fd50, %fd48, %fd49, %fd47;
	ld.shared.f64 	%fd51, [%r6+104];
	ld.shared.f64 	%fd52, [%r9+1664];
	fma.rn.f64 	%fd53, %fd51, %fd52, %fd50;
	ld.shared.f64 	%fd54, [%r6+112];
	ld.shared.f64 	%fd55, [%r9+1792];
	fma.rn.f64 	%fd56, %fd54, %fd55, %fd53;
	ld.shared.f64 	%fd57, [%r6+120];
	ld.shared.f64 	%fd58, [%r9+1920];
	fma.rn.f64 	%fd62, %fd57, %fd58, %fd56;
	bar.sync 	0;
	add.s32 	%r42, %r42, 1;
	setp.ne.s32 	%p6, %r42, 0;
	add.s32 	%r41, %r41, %r12;
	add.s32 	%r40, %r40, 16;
	add.s32 	%r39, %r39, 16;
	add.s32 	%r38, %r38, 16;
	@%p6 bra 	$L__BB0_2;
$L__BB0_7:
	max.s32 	%r36, %r2, %r5;
	setp.ge.s32 	%p7, %r36, %r24;
	@%p7 bra 	$L__BB0_9;
	mad.lo.s32 	%r37, %r24, %r2, %r5;
	cvta.to.global.u64 	%rd10, %rd5;
	mul.wide.s32 	%rd11, %r37, 8;
	add.s64 	%rd12, %rd10, %rd11;
	st.global.f64 	[%rd12], %fd62;
$L__BB0_9:
	ret;

}


// ===== COMPILED SASS (sm_100) =====

	.target	sm_100

	.elftype	@"ET_EXEC"


//--------------------- .note.nv.tkinfo           --------------------------
	.section	.note.nv.tkinfo,"",@"SHT_NOTE"
	.sectionflags	@"SHF_NOTE_NV_TKINFO"
	.tkinfo
        /*0018*/ 	.word	0x00000002
        /*0030*/ 	.string	""
        /*0030*/ 	.string	"ptxas"
        /*0030*/ 	.string	"Cuda compilation tools, release 13.0, V13.0.88"
        /*0030*/ 	.string	"Build cuda_13.0.r13.0/compiler.36424714_0"
        /*0030*/ 	.string	"-arch sm_100 -m 64 "



//--------------------- .note.nv.cuinfo           --------------------------
	.section	.note.nv.cuinfo,"",@"SHT_NOTE"
	.sectionflags	@"SHF_NOTE_NV_CUINFO"
        /*0018*/ 	.short	0x0002
        /*001a*/ 	.short	0x0064
        /*001c*/ 	.short	0x0082
	.zero		2


//--------------------- .nv.info                  --------------------------
	.section	.nv.info,"",@"SHT_CUDA_INFO"
	.align	4


	//----- nvinfo : EIATTR_REGCOUNT
	.align		4
        /*0000*/ 	.byte	0x04, 0x2f
        /*0002*/ 	.short	(.L_1 - .L_0)
	.align		4
.L_0:
        /*0004*/ 	.word	index@(_Z19tiledMatrixMultiplyPdS_S_i)
        /*0008*/ 	.word	0x00000020


	//----- nvinfo : EIATTR_FRAME_SIZE
	.align		4
.L_1:
        /*000c*/ 	.byte	0x04, 0x11
        /*000e*/ 	.short	(.L_3 - .L_2)
	.align		4
.L_2:
        /*0010*/ 	.word	index@(_Z19tiledMatrixMultiplyPdS_S_i)
        /*0014*/ 	.word	0x00000000


	//----- nvinfo : EIATTR_MIN_STACK_SIZE
	.align		4
.L_3:
        /*0018*/ 	.byte	0x04, 0x12
        /*001a*/ 	.short	(.L_5 - .L_4)
	.align		4
.L_4:
        /*001c*/ 	.word	index@(_Z19tiledMatrixMultiplyPdS_S_i)
        /*0020*/ 	.word	0x00000000
.L_5:


//--------------------- .nv.compat                --------------------------
	.section	.nv.compat,"",@"SHT_CUDA_COMPAT_INFO"
	.align	4
        /*0000*/ 	.byte	0x02, 0x09, 0x00, 0x00, 0x02, 0x02, 0x01, 0x00, 0x02, 0x05, 0x05, 0x00, 0x03, 0x07, 0x01, 0x01
        /*0010*/ 	.byte	0x02, 0x03, 0x00, 0x00, 0x02, 0x06, 0x01, 0x00, 0x04, 0x0b, 0x08, 0x00, 0x01, 0x00, 0x00, 0x00
        /*0020*/ 	.byte	0x00, 0x00, 0x00, 0x00


//--------------------- .nv.info._Z19tiledMatrixMultiplyPdS_S_i --------------------------
	.section	.nv.info._Z19tiledMatrixMultiplyPdS_S_i,"",@"SHT_CUDA_INFO"
	.sectionflags	@""
	.align	4


	//----- nvinfo : EIATTR_CUDA_API_VERSION
	.align		4
        /*0000*/ 	.byte	0x04, 0x37
        /*0002*/ 	.short	(.L_7 - .L_6)
.L_6:
        /*0004*/ 	.word	0x00000082


	//----- nvinfo : EIATTR_KPARAM_INFO
	.align		4
.L_7:
        /*0008*/ 	.byte	0x04, 0x17
        /*000a*/ 	.short	(.L_9 - .L_8)
.L_8:
        /*000c*/ 	.word	0x00000000
        /*0010*/ 	.short	0x0003
        /*0012*/ 	.short	0x0018
        /*0014*/ 	.byte	0x00, 0xf0, 0x11, 0x00


	//----- nvinfo : EIATTR_KPARAM_INFO
	.align		4
.L_9:
        /*0018*/ 	.byte	0x04, 0x17
        /*001a*/ 	.short	(.L_11 - .L_10)
.L_10:
        /*001c*/ 	.word	0x00000000
        /*0020*/ 	.short	0x0002
        /*0022*/ 	.short	0x0010
        /*0024*/ 	.byte	0x00, 0xf5, 0x21, 0x00


	//----- nvinfo : EIATTR_KPARAM_INFO
	.align		4
.L_11:
        /*0028*/ 	.byte	0x04, 0x17
        /*002a*/ 	.short	(.L_13 - .L_12)
.L_12:
        /*002c*/ 	.word	0x00000000
        /*0030*/ 	.short	0x0001
        /*0032*/ 	.short	0x0008
        /*0034*/ 	.byte	0x00, 0xf5, 0x21, 0x00


	//----- nvinfo : EIATTR_KPARAM_INFO
	.align		4
.L_13:
        /*0038*/ 	.byte	0x04, 0x17
        /*003a*/ 	.short	(.L_15 - .L_14)
.L_14:
        /*003c*/ 	.word	0x00000000
        /*0040*/ 	.short	0x0000
        /*0042*/ 	.short	0x0000
        /*0044*/ 	.byte	0x00, 0xf5, 0x21, 0x00


	//----- nvinfo : EIATTR_SPARSE_MMA_MASK
	.align		4
.L_15:
        /*0048*/ 	.byte	0x03, 0x50
        /*004a*/ 	.short	0x0000


	//----- nvinfo : EIATTR_MAXREG_COUNT
	.align		4
        /*004c*/ 	.byte	0x03, 0x1b
        /*004e*/ 	.short	0x00ff


	//----- nvinfo : EIATTR_NUM_BARRIERS
	.align		4
        /*0050*/ 	.byte	0x02, 0x4c
        /*0052*/ 	.byte	0x01
	.zero		1


	//----- nvinfo : EIATTR_MERCURY_ISA_VERSION
	.align		4
        /*0054*/ 	.byte	0x03, 0x5f
        /*0056*/ 	.short	0x0101


	//----- nvinfo : EIATTR_VRC_CTA_INIT_COUNT
	.align		4
        /*0058*/ 	.byte	0x02, 0x4a
	.zero		1
	.zero		1


	//----- nvinfo : EIATTR_EXIT_INSTR_OFFSETS
	.align		4
        /*005c*/ 	.byte	0x04, 0x1c
        /*005e*/ 	.short	(.L_17 - .L_16)


	//   ....[0]....
.L_16:
        /*0060*/ 	.word	0x00000600


	//   ....[1]....
        /*0064*/ 	.word	0x00000650


	//----- nvinfo : EIATTR_CBANK_PARAM_SIZE
	.align		4
.L_17:
        /*0068*/ 	.byte	0x03, 0x19
        /*006a*/ 	.short	0x001c


	//----- nvinfo : EIATTR_PARAM_CBANK
	.align		4
        /*006c*/ 	.byte	0x04, 0x0a
        /*006e*/ 	.short	(.L_19 - .L_18)
	.align		4
.L_18:
        /*0070*/ 	.word	index@(.nv.constant0._Z19tiledMatrixMultiplyPdS_S_i)
        /*0074*/ 	.short	0x0380
        /*0076*/ 	.short	0x001c


	//----- nvinfo : EIATTR_SW_WAR
	.align		4
.L_19:
        /*0078*/ 	.byte	0x04, 0x36
        /*007a*/ 	.short	(.L_21 - .L_20)
.L_20:
        /*007c*/ 	.word	0x00000008
.L_21:


//--------------------- .nv.callgraph             --------------------------
	.section	.nv.callgraph,"",@"SHT_CUDA_CALLGRAPH"
	.align	4
	.sectionentsize	8
	.align		4
        /*0000*/ 	.word	0x00000000
	.align		4
        /*0004*/ 	.word	0xffffffff
	.align		4
        /*0008*/ 	.word	0x00000000
	.align		4
        /*000c*/ 	.word	0xfffffffe
	.align		4
        /*0010*/ 	.word	0x00000000
	.align		4
        /*0014*/ 	.word	0xfffffffd
	.align		4
        /*0018*/ 	.word	0x00000000
	.align		4
        /*001c*/ 	.word	0xfffffffc


//--------------------- .text._Z19tiledMatrixMultiplyPdS_S_i --------------------------
	.section	.text._Z19tiledMatrixMultiplyPdS_S_i,"ax",@progbits
	.align	128
        .global         _Z19tiledMatrixMultiplyPdS_S_i
        .type           _Z19tiledMatrixMultiplyPdS_S_i,@function
        .size           _Z19tiledMatrixMultiplyPdS_S_i,(.L_x_3 - _Z19tiledMatrixMultiplyPdS_S_i)
        .other          _Z19tiledMatrixMultiplyPdS_S_i,@"STO_CUDA_ENTRY STV_DEFAULT"
_Z19tiledMatrixMultiplyPdS_S_i:
.text._Z19tiledMatrixMultiplyPdS_S_i:
[----:B------:R-:W-:Y:S01]  /*0000*/  LDC R1, c[0x0][0x37c] ;  /* 0x0000df00ff017b82 */ /* 0x000fe20000000800 */
[----:B------:R-:W0:Y:S01]  /*0010*/  LDCU UR4, c[0x0][0x398] ;  /* 0x00007300ff0477ac */ /* 0x000e220008000800 */
[----:B------:R-:W1:Y:S01]  /*0020*/  S2R R20, SR_CTAID.Y ;  /* 0x0000000000147919 */ /* 0x000e620000002600 */
[----:B------:R-:W-:Y:S01]  /*0030*/  CS2R R10, SRZ ;  /* 0x00000000000a7805 */ /* 0x000fe2000001ff00 */
[----:B------:R-:W2:Y:S01]  /*0040*/  LDCU.64 UR8, c[0x0][0x358] ;  /* 0x00006b00ff0877ac */ /* 0x000ea20008000a00 */
[----:B------:R-:W1:Y:S01]  /*0050*/  S2R R18, SR_TID.Y ;  /* 0x0000000000127919 */ /* 0x000e620000002200 */
[----:B------:R-:W3:Y:S01]  /*0060*/  S2R R4, SR_CTAID.X ;  /* 0x0000000000047919 */ /* 0x000ee20000002500 */
[----:B------:R-:W3:Y:S01]  /*0070*/  S2R R19, SR_TID.X ;  /* 0x0000000000137919 */ /* 0x000ee20000002100 */
[----:B0-----:R-:W-:-:S05]  /*0080*/  IMAD.U32 R6, RZ, RZ, UR4 ;  /* 0x00000004ff067e24 */ /* 0x001fca000f8e00ff */
[----:B------:R-:W-:Y:S01]  /*0090*/  ISETP.GE.AND P0, PT, R6, 0x1, PT ;  /* 0x000000010600780c */ /* 0x000fe20003f06270 */
[----:B-1----:R-:W-:Y:S02]  /*00a0*/  IMAD R20, R20, 0x10, R18 ;  /* 0x0000001014147824 */ /* 0x002fe400078e0212 */
[----:B---3--:R-:W-:-:S10]  /*00b0*/  IMAD R21, R4, 0x10, R19 ;  /* 0x0000001004157824 */ /* 0x008fd400078e0213 */
[----:B--2---:R-:W-:Y:S05]  /*00c0*/  @!P0 BRA `(.L_x_0) ;  /* 0x0000000400448947 */ /* 0x004fea0003800000 */
[----:B------:R-:W0:Y:S01]  /*00d0*/  S2UR UR6, SR_CgaCtaId ;  /* 0x00000000000679c3 */ /* 0x000e220000008800 */
[----:B------:R-:W-:Y:S01]  /*00e0*/  UMOV UR4, 0x400 ;  /* 0x0000040000047882 */ /* 0x000fe20000000000 */
[----:B------:R-:W-:Y:S01]  /*00f0*/  IADD3 R2, PT, PT, R6, 0xf, RZ ;  /* 0x0000000f06027810 */ /* 0x000fe20007ffe0ff */
[----:B------:R-:W-:Y:S01]  /*0100*/  UIADD3 UR5, UPT, UPT, UR4, 0x800, URZ ;  /* 0x0000080004057890 */ /* 0x000fe2000fffe0ff */
[-CC-:B------:R-:W-:Y:S01]  /*0110*/  IMAD R17, R18, R6.reuse, R19.reuse ;  /* 0x0000000612117224 */ /* 0x180fe200078e0213 */
[----:B------:R-:W-:Y:S02]  /*0120*/  CS2R R10, SRZ ;  /* 0x00000000000a7805 */ /* 0x000fe4000001ff00 */
[----:B------:R-:W-:Y:S01]  /*0130*/  SHF.R.U32.HI R2, RZ, 0x4, R2 ;  /* 0x00000004ff027819 */ /* 0x000fe20000011602 */
[----:B------:R-:W-:Y:S01]  /*0140*/  IMAD R7, R20, R6, R19 ;  /* 0x0000000614077224 */ /* 0x000fe200078e0213 */
[----:B------:R-:W1:Y:S01]  /*0150*/  LDC R0, c[0x0][0x398] ;  /* 0x0000e600ff007b82 */ /* 0x000e620000000800 */
[----:B------:R-:W-:-:S02]  /*0160*/  IMAD R17, R4, 0x10, R17 ;  /* 0x0000001004117824 */ /* 0x000fc400078e0211 */
[----:B------:R-:W-:Y:S01]  /*0170*/  IMAD.MOV R16, RZ, RZ, -R2 ;  /* 0x000000ffff107224 */ /* 0x000fe200078e0a02 */
[----:B0-----:R-:W-:Y:S02]  /*0180*/  ULEA UR5, UR6, UR5, 0x18 ;  /* 0x0000000506057291 */ /* 0x001fe4000f8ec0ff */
[----:B------:R-:W-:-:S04]  /*0190*/  ULEA UR4, UR6, UR4, 0x18 ;  /* 0x0000000406047291 */ /* 0x000fc8000f8ec0ff */
[----:B------:R-:W-:Y:S02]  /*01a0*/  LEA R3, R19, UR5, 0x3 ;  /* 0x0000000513037c11 */ /* 0x000fe4000f8e18ff */
[----:B------:R-:W-:-:S03]  /*01b0*/  LEA R5, R18, UR4, 0x7 ;  /* 0x0000000412057c11 */ /* 0x000fc6000f8e38ff */
[----:B------:R-:W-:Y:S01]  /*01c0*/  IMAD R2, R18, 0x80, R3 ;  /* 0x0000008012027824 */ /* 0x000fe200078e0203 */
[----:B------:R-:W-:-:S07]  /*01d0*/  LEA R4, R19, R5, 0x3 ;  /* 0x0000000513047211 */ /* 0x000fce00078e18ff */
.L_x_1:
[----:B-1----:R-:W-:Y:S01]  /*01e0*/  IMAD.MOV.U32 R6, RZ, RZ, R0 ;  /* 0x000000ffff067224 */ /* 0x002fe200078e0000 */
[----:B------:R-:W-:Y:S02]  /*01f0*/  VIMNMX.U32 R9, PT, PT, R20, R19, !PT ;  /* 0x0000001314097248 */ /* 0x000fe40007fe0000 */
[----:B------:R-:W-:Y:S02]  /*0200*/  CS2R R28, SRZ ;  /* 0x00000000001c7805 */ /* 0x000fe4000001ff00 */
[----:B------:R-:W-:Y:S02]  /*0210*/  CS2R R26, SRZ ;  /* 0x00000000001a7805 */ /* 0x000fe4000001ff00 */
[-C--:B------:R-:W-:Y:S02]  /*0220*/  ISETP.GE.U32.AND P0, PT, R18, R6.reuse, PT ;  /* 0x000000061200720c */ /* 0x080fe40003f06070 */
[-C--:B------:R-:W-:Y:S02]  /*0230*/  ISETP.GE.U32.AND P1, PT, R9, R6.reuse, PT ;  /* 0x000000060900720c */ /* 0x080fe40003f26070 */
[----:B------:R-:W-:-:S11]  /*0240*/  ISETP.GE.OR P0, PT, R21, R6, P0 ;  /* 0x000000061500720c */ /* 0x000fd60000706670 */
[----:B------:R-:W0:Y:S08]  /*0250*/  @!P1 LDC.64 R12, c[0x0][0x380] ;  /* 0x0000e000ff0c9b82 */ /* 0x000e300000000a00 */
[----:B------:R-:W1:Y:S01]  /*0260*/  @!P0 LDC.64 R8, c[0x0][0x388] ;  /* 0x0000e200ff088b82 */ /* 0x000e620000000a00 */
[----:B0-----:R-:W-:-:S05]  /*0270*/  @!P1 IMAD.WIDE.U32 R14, R7, 0x8, R12 ;  /* 0x00000008070e9825 */ /* 0x001fca00078e000c */
[----:B------:R-:W2:Y:S01]  /*0280*/  @!P1 LDG.E.64 R28, desc[UR8][R14.64] ;  /* 0x000000080e1c9981 */ /* 0x000ea2000c1e1b00 */
[----:B-1----:R-:W-:-:S05]  /*0290*/  @!P0 IMAD.WIDE.U32 R8, R17, 0x8, R8 ;  /* 0x0000000811088825 */ /* 0x002fca00078e0008 */
[----:B------:R-:W3:Y:S04]  /*02a0*/  @!P0 LDG.E.64 R26, desc[UR8][R8.64] ;  /* 0x00000008081a8981 */ /* 0x000ee8000c1e1b00 */
[----:B--2---:R-:W-:Y:S04]  /*02b0*/  STS.64 [R4], R28 ;  /* 0x0000001c04007388 */ /* 0x004fe80000000a00 */
[----:B---3--:R-:W-:Y:S01]  /*02c0*/  STS.64 [R2], R26 ;  /* 0x0000001a02007388 */ /* 0x008fe20000000a00 */
[----:B------:R-:W-:Y:S06]  /*02d0*/  BAR.SYNC.DEFER_BLOCKING 0x0 ;  /* 0x0000000000007b1d */ /* 0x000fec0000010000 */
[----:B------:R-:W-:Y:S04]  /*02e0*/  LDS.64 R24, [R3] ;  /* 0x0000000003187984 */ /* 0x000fe80000000a00 */
[----:B------:R-:W0:Y:S04]  /*02f0*/  LDS.128 R12, [R5] ;  /* 0x00000000050c7984 */ /* 0x000e280000000c00 */
[----:B------:R-:W1:Y:S01]  /*0300*/  LDS.64 R22, [R3+0x80] ;  /* 0x0000800003167984 */ /* 0x000e620000000a00 */
[----:B0-----:R-:W-:-:S03]  /*0310*/  DFMA R24, R12, R24, R10 ;  /* 0x000000180c18722b */ /* 0x001fc6000000000a */
[----:B------:R-:W-:Y:S04]  /*0320*/  LDS.64 R12, [R3+0x100] ;  /* 0x00010000030c7984 */ /* 0x000fe80000000a00 */
[----:B------:R-:W0:Y:S01]  /*0330*/  LDS.128 R8, [R5+0x10] ;  /* 0x0000100005087984 */ /* 0x000e220000000c00 */
[----:B-1----:R-:W-:-:S03]  /*0340*/  DFMA R14, R22, R14, R24 ;  /* 0x0000000e160e722b */ /* 0x002fc60000000018 */
[----:B------:R-:W1:Y:S04]  /*0350*/  LDS.64 R22, [R3+0x180] ;  /* 0x0001800003167984 */ /* 0x000e680000000a00 */
[----:B------:R-:W-:Y:S01]  /*0360*/  LDS.64 R24, [R3+0x200] ;  /* 0x0002000003187984 */ /* 0x000fe20000000a00 */
[----:B0-----:R-:W-:-:S03]  /*0370*/  DFMA R8, R8, R12, R14 ;  /* 0x0000000c0808722b */ /* 0x001fc6000000000e */
[----:B------:R-:W0:Y:S05]  /*0380*/  LDS.128 R12, [R5+0x20] ;  /* 0x00002000050c7984 */ /* 0x000e2a0000000c00 */
[----:B-1----:R-:W-:Y:S01]  /*0390*/  DFMA R8, R22, R10, R8 ;  /* 0x0000000a1608722b */ /* 0x002fe20000000008 */
[----:B------:R-:W1:Y:S07]  /*03a0*/  LDS.64 R22, [R3+0x280] ;  /* 0x0002800003167984 */ /* 0x000e6e0000000a00 */
[----:B0-----:R-:W-:Y:S01]  /*03b0*/  DFMA R24, R12, R24, R8 ;  /* 0x000000180c18722b */ /* 0x001fe20000000008 */
[----:B------:R-:W-:Y:S04]  /*03c0*/  LDS.64 R12, [R3+0x300] ;  /* 0x00030000030c7984 */ /* 0x000fe80000000a00 */
[----:B------:R-:W0:Y:S03]  /*03d0*/  LDS.128 R8, [R5+0x30] ;  /* 0x0000300005087984 */ /* 0x000e260000000c00 */
[----:B-1----:R-:W-:Y:S01]  /*03e0*/  DFMA R14, R22, R14, R24 ;  /* 0x0000000e160e722b */ /* 0x002fe20000000018 */
[----:B------:R-:W1:Y:S04]  /*03f0*/  LDS.64 R22, [R3+0x380] ;  /* 0x0003800003167984 */ /* 0x000e680000000a00 */
[----:B------:R-:W-:Y:S03]  /*0400*/  LDS.64 R24, [R3+0x400] ;  /* 0x0004000003187984 */ /* 0x000fe60000000a00 */
[----:B0-----:R-:W-:-:S02]  /*0410*/  DFMA R8, R8, R12, R14 ;  /* 0x0000000c0808722b */ /* 0x001fc4000000000e */
[----:B------:R-:W0:Y:S06]  /*0420*/  LDS.128 R12, [R5+0x40] ;  /* 0x00004000050c7984 */ /* 0x000e2c0000000c00 */
        /* <DEDUP_REMOVED lines=16> */
[----:B------:R-:W1:Y:S01]  /*0530*/  LDS.64 R14, [R3+0x780] ;  /* 0x00078000030e7984 */ /* 0x000e620000000a00 */
[----:B------:R-:W-:Y:S01]  /*0540*/  IADD3 R16, PT, PT, R16, 0x1, RZ ;  /* 0x0000000110107810 */ /* 0x000fe20007ffe0ff */
[----:B------:R-:W-:Y:S03]  /*0550*/  BAR.SYNC.DEFER_BLOCKING 0x0 ;  /* 0x0000000000007b1d */ /* 0x000fe60000010000 */
[----:B------:R-:W-:Y:S01]  /*0560*/  ISETP.NE.AND P0, PT, R16, RZ, PT ;  /* 0x000000ff1000720c */ /* 0x000fe20003f05270 */
[----:B------:R-:W-:Y:S01]  /*0570*/  VIADD R19, R19, 0x10 ;  /* 0x0000001013137836 */ /* 0x000fe20000000000 */
[----:B------:R-:W-:Y:S01]  /*0580*/  IADD3 R7, PT, PT, R7, 0x10, RZ ;  /* 0x0000001007077810 */ /* 0x000fe20007ffe0ff */
[----:B------:R-:W-:-:S02]  /*0590*/  VIADD R18, R18, 0x10 ;  /* 0x0000001012127836 */ /* 0x000fc40000000000 */
[----:B------:R-:W-:Y:S01]  /*05a0*/  IMAD R17, R6, 0x10, R17 ;  /* 0x0000001006117824 */ /* 0x000fe200078e0211 */
[----:B0-----:R-:W-:-:S08]  /*05b0*/  DFMA R8, R8, R12, R22 ;  /* 0x0000000c0808722b */ /* 0x001fd00000000016 */
[----:B-1----:R-:W-:Y:S01]  /*05c0*/  DFMA R10, R14, R10, R8 ;  /* 0x0000000a0e0a722b */ /* 0x002fe20000000008 */
[----:B------:R-:W-:Y:S10]  /*05d0*/  @P0 BRA `(.L_x_1) ;  /* 0xfffffffc00000947 */ /* 0x000ff4000383ffff */
.L_x_0:
[----:B------:R-:W-:-:S04]  /*05e0*/  VIMNMX R3, PT, PT, R20, R21, !PT ;  /* 0x0000001514037248 */ /* 0x000fc80007fe0100 */
[----:B------:R-:W-:-:S13]  /*05f0*/  ISETP.GE.AND P0, PT, R3, R6, PT ;  /* 0x000000060300720c */ /* 0x000fda0003f06270 */
[----:B------:R-:W-:Y:S05]  /*0600*/  @P0 EXIT ;  /* 0x000000000000094d */ /* 0x000fea0003800000 */
[----:B------:R-:W0:Y:S01]  /*0610*/  LDC.64 R2, c[0x0][0x390] ;  /* 0x0000e400ff027b82 */ /* 0x000e220000000a00 */
[----:B------:R-:W-:-:S04]  /*0620*/  IMAD R21, R20, R6, R21 ;  /* 0x0000000614157224 */ /* 0x000fc800078e0215 */
[----:B0-----:R-:W-:-:S05]  /*0630*/  IMAD.WIDE R2, R21, 0x8, R2 ;  /* 0x0000000815027825 */ /* 0x001fca00078e0202 */
[----:B------:R-:W-:Y:S01]  /*0640*/  STG.E.64 desc[UR8][R2.64], R10 ;  /* 0x0000000a02007986 */ /* 0x000fe2000c101b08 */
[----:B------:R-:W-:Y:S05]  /*0650*/  EXIT ;  /* 0x000000000000794d */ /* 0x000fea0003800000 */
.L_x_2:
[----:B------:R-:W-:-:S00]  /*0660*/  BRA `(.L_x_2) ;  /* 0xfffffffc00fc7947 */ /* 0x000fc0000383ffff */
[----:B------:R-:W-:-:S00]  /*0670*/  NOP ;  /* 0x0000000000007918 */ /* 0x000fc00000000000 */
        /* <DEDUP_REMOVED lines=8> */
.L_x_3:


//--------------------- .nv.shared._Z19tiledMatrixMultiplyPdS_S_i --------------------------
	.section	.nv.shared._Z19tiledMatrixMultiplyPdS_S_i,"aw",@nobits
	.sectionflags	@""
	.align	8
.nv.shared._Z19tiledMatrixMultiplyPdS_S_i:
	.zero		5120


//--------------------- .nv.shared.reserved.0     --------------------------
	.section	.nv.shared.reserved.0,"aw",@nobits
	.weak		__nv_reservedSMEM_offset_0_alias
	.size		__nv_reservedSMEM_offset_0_alias, 0, 64
	.other		__nv_reservedSMEM_offset_0_alias,@"STO_CUDA_RESERVED_SHARED STV_DEFAULT"
__nv_reservedSMEM_offset_0_alias:
	.zero		0
	.zero		64


//--------------------- .nv.constant0._Z19tiledMatrixMultiplyPdS_S_i --------------------------
	.section	.nv.constant0._Z19tiledMatrixMultiplyPdS_S_i,"a",@progbits
	.sectionflags	@""
	.align	4
.nv.constant0._Z19tiledMatrixMultiplyPdS_S_i:
	.zero		924


//--------------------- SYMBOLS --------------------------

	.type		.nv.reservedSmem.offset0,@object
	.size		.nv.reservedSmem.offset0,0x4
	.type		.nv.reservedSmem.cap,@object
	.size		.nv.reservedSmem.cap,0x4
